	.headerflags	@"EF_CUDA_TEXMODE_UNIFIED EF_CUDA_64BIT_ADDRESS EF_CUDA_ACCELERATORS EF_CUDA_SM90 EF_CUDA_VIRTUAL_SM(EF_CUDA_SM90)"
	.elftype	@"ET_EXEC"


//--------------------- .nv.info                  --------------------------
	.section	.nv.info,"",@"SHT_CUDA_INFO"
	.align	4


	//----- nvinfo : EIATTR_REGCOUNT
	.align		4
        /*0000*/ 	.byte	0x04, 0x2f
        /*0002*/ 	.short	(.L_1 - .L_0)
	.align		4
.L_0:
        /*0004*/ 	.word	index@(triton_poi_fused_clone_view_10)
        /*0008*/ 	.word	0x00000012


	//----- nvinfo : EIATTR_MIN_STACK_SIZE
	.align		4
.L_1:
        /*000c*/ 	.byte	0x04, 0x12
        /*000e*/ 	.short	(.L_3 - .L_2)
	.align		4
.L_2:
        /*0010*/ 	.word	index@(triton_poi_fused_clone_view_10)
        /*0014*/ 	.word	0x00000000


	//----- nvinfo : EIATTR_FRAME_SIZE
	.align		4
.L_3:
        /*0018*/ 	.byte	0x04, 0x11
        /*001a*/ 	.short	(.L_5 - .L_4)
	.align		4
.L_4:
        /*001c*/ 	.word	index@(triton_poi_fused_clone_view_10)
        /*0020*/ 	.word	0x00000000


	//----- nvinfo : EIATTR_MIN_STACK_SIZE
	.align		4
.L_5:
        /*0024*/ 	.byte	0x04, 0x12
        /*0026*/ 	.short	(.L_7 - .L_6)
	.align		4
.L_6:
        /*0028*/ 	.word	index@(triton_poi_fused_clone_view_10)
        /*002c*/ 	.word	0x00000000
.L_7:


//--------------------- .nv.info.triton_poi_fused_clone_view_10 --------------------------
	.section	.nv.info.triton_poi_fused_clone_view_10,"",@"SHT_CUDA_INFO"
	.sectionflags	@""
	.align	4


	//----- nvinfo : EIATTR_CUDA_API_VERSION
	.align		4
        /*0000*/ 	.byte	0x04, 0x37
        /*0002*/ 	.short	(.L_9 - .L_8)
.L_8:
        /*0004*/ 	.word	0x0000007c


	//----- nvinfo : EIATTR_KPARAM_INFO
	.align		4
.L_9:
        /*0008*/ 	.byte	0x04, 0x17
        /*000a*/ 	.short	(.L_11 - .L_10)
.L_10:
        /*000c*/ 	.word	0x00000000
        /*0010*/ 	.short	0x0004
        /*0012*/ 	.short	0x001c
        /*0014*/ 	.byte	0x00, 0xf0, 0x11, 0x00


	//----- nvinfo : EIATTR_KPARAM_INFO
	.align		4
.L_11:
        /*0018*/ 	.byte	0x04, 0x17
        /*001a*/ 	.short	(.L_13 - .L_12)
.L_12:
        /*001c*/ 	.word	0x00000000
        /*0020*/ 	.short	0x0003
        /*0022*/ 	.short	0x0018
        /*0024*/ 	.byte	0x00, 0xf0, 0x11, 0x00


	//----- nvinfo : EIATTR_KPARAM_INFO
	.align		4
.L_13:
        /*0028*/ 	.byte	0x04, 0x17
        /*002a*/ 	.short	(.L_15 - .L_14)
.L_14:
        /*002c*/ 	.word	0x00000000
        /*0030*/ 	.short	0x0002
        /*0032*/ 	.short	0x0010
        /*0034*/ 	.byte	0x00, 0xf4, 0x21, 0x00


	//----- nvinfo : EIATTR_KPARAM_INFO
	.align		4
.L_15:
        /*0038*/ 	.byte	0x04, 0x17
        /*003a*/ 	.short	(.L_17 - .L_16)
.L_16:
        /*003c*/ 	.word	0x00000000
        /*0040*/ 	.short	0x0001
        /*0042*/ 	.short	0x0008
        /*0044*/ 	.byte	0x00, 0xf4, 0x21, 0x00


	//----- nvinfo : EIATTR_KPARAM_INFO
	.align		4
.L_17:
        /*0048*/ 	.byte	0x04, 0x17
        /*004a*/ 	.short	(.L_19 - .L_18)
.L_18:
        /*004c*/ 	.word	0x00000000
        /*0050*/ 	.short	0x0000
        /*0052*/ 	.short	0x0000
        /*0054*/ 	.byte	0x00, 0xf4, 0x21, 0x00


	//----- nvinfo : EIATTR_SPARSE_MMA_MASK
	.align		4
.L_19:
        /*0058*/ 	.byte	0x03, 0x50
        /*005a*/ 	.short	0x0000


	//----- nvinfo : EIATTR_MAXREG_COUNT
	.align		4
        /*005c*/ 	.byte	0x03, 0x1b
        /*005e*/ 	.short	0x00ff


	//----- nvinfo : EIATTR_EXIT_INSTR_OFFSETS
	.align		4
        /*0060*/ 	.byte	0x04, 0x1c
        /*0062*/ 	.short	(.L_21 - .L_20)


	//   ....[0]....
.L_20:
        /*0064*/ 	.word	0x00000380


	//   ....[1]....
        /*0068*/ 	.word	0x000003f0


	//----- nvinfo : EIATTR_REQNTID
	.align		4
.L_21:
        /*006c*/ 	.byte	0x04, 0x10
        /*006e*/ 	.short	(.L_23 - .L_22)
.L_22:
        /*0070*/ 	.word	0x00000080
        /*0074*/ 	.word	0x00000001
        /*0078*/ 	.word	0x00000001


	//----- nvinfo : EIATTR_CBANK_PARAM_SIZE
	.align		4
.L_23:
        /*007c*/ 	.byte	0x03, 0x19
        /*007e*/ 	.short	0x0020


	//----- nvinfo : EIATTR_PARAM_CBANK
	.align		4
        /*0080*/ 	.byte	0x04, 0x0a
        /*0082*/ 	.short	(.L_25 - .L_24)
	.align		4
.L_24:
        /*0084*/ 	.word	index@(.nv.constant0.triton_poi_fused_clone_view_10)
        /*0088*/ 	.short	0x0210
        /*008a*/ 	.short	0x0020


	//----- nvinfo : EIATTR_SW_WAR
	.align		4
.L_25:
        /*008c*/ 	.byte	0x04, 0x36
        /*008e*/ 	.short	(.L_27 - .L_26)
.L_26:
        /*0090*/ 	.word	0x00000008
.L_27:


//--------------------- .nv.callgraph             --------------------------
	.section	.nv.callgraph,"",@"SHT_CUDA_CALLGRAPH"
	.align	4
	.sectionentsize	8
	.align		4
        /*0000*/ 	.word	0x00000000
	.align		4
        /*0004*/ 	.word	0xffffffff
	.align		4
        /*0008*/ 	.word	0x00000000
	.align		4
        /*000c*/ 	.word	0xfffffffe
	.align		4
        /*0010*/ 	.word	0x00000000
	.align		4
        /*0014*/ 	.word	0xfffffffd
	.align		4
        /*0018*/ 	.word	0x00000000
	.align		4
        /*001c*/ 	.word	0xfffffffc


//--------------------- .text.triton_poi_fused_clone_view_10 --------------------------
	.section	.text.triton_poi_fused_clone_view_10,"ax",@progbits
	.sectionflags	@"SHF_BARRIERS=1"
	.align	128
        .global         triton_poi_fused_clone_view_10
        .type           triton_poi_fused_clone_view_10,@function
        .size           triton_poi_fused_clone_view_10,(.L_x_1 - triton_poi_fused_clone_view_10)
        .other          triton_poi_fused_clone_view_10,@"STO_CUDA_ENTRY STV_DEFAULT"
triton_poi_fused_clone_view_10:
.text.triton_poi_fused_clone_view_10:
[----:B------:R-:W0:Y:S02]  /*0000*/  LDC R1, c[0x0][0x28] ;  /* 0x00000a00ff017b82 */ /* 0x000e240000000800 */
[----:B------:R-:W1:Y:S01]  /*0010*/  S2R R7, SR_TID.X ;  /* 0x0000000000077919 */ /* 0x000e620000002100 */
[----:B------:R-:W2:Y:S01]  /*0020*/  S2UR UR4, SR_CTAID.Y ;  /* 0x00000000000479c3 */ /* 0x000ea20000002600 */
[----:B------:R-:W-:Y:S01]  /*0030*/  ULDC.64 UR8, c[0x0][0x208] ;  /* 0x0000820000087ab9 */ /* 0x000fe20000000a00 */
[----:B------:R-:W3:Y:S06]  /*0040*/  S2R R11, SR_CTAID.X ;  /* 0x00000000000b7919 */ /* 0x000eec0000002500 */
[----:B------:R-:W4:Y:S08]  /*0050*/  LDC.64 R4, c[0x0][0x220] ;  /* 0x00008800ff047b82 */ /* 0x000f300000000a00 */
[----:B------:R-:W5:Y:S01]  /*0060*/  LDC.64 R2, c[0x0][0x218] ;  /* 0x00008600ff027b82 */ /* 0x000f620000000a00 */
[----:B--2---:R-:W-:Y:S01]  /*0070*/  USHF.L.U32 UR4, UR4, 0x2, URZ ;  /* 0x0000000204047899 */ /* 0x004fe2000800063f */
[----:B-1----:R-:W-:-:S02]  /*0080*/  LOP3.LUT R6, R7, 0x1, RZ, 0xc0, !PT ;  /* 0x0000000107067812 */ /* 0x002fc400078ec0ff */
[----:B------:R-:W-:-:S03]  /*0090*/  SHF.R.U32.HI R0, RZ, 0x1, R7 ;  /* 0x00000001ff007819 */ /* 0x000fc60000011607 */
[----:B------:R-:W-:Y:S01]  /*00a0*/  LEA R8, R6, UR4, 0x1 ;  /* 0x0000000406087c11 */ /* 0x000fe2000f8e08ff */
[----:B---3--:R-:W-:Y:S01]  /*00b0*/  IMAD.SHL.U32 R11, R11, 0x40, RZ ;  /* 0x000000400b0b7824 */ /* 0x008fe200078e00ff */
[----:B------:R-:W-:Y:S02]  /*00c0*/  SGXT.U32 R0, R0, 0x6 ;  /* 0x000000060000781a */ /* 0x000fe40000000000 */
[----:B------:R-:W-:-:S04]  /*00d0*/  SHF.R.S32.HI R9, RZ, 0x1f, R8 ;  /* 0x0000001fff097819 */ /* 0x000fc80000011408 */
[----:B------:R-:W-:Y:S02]  /*00e0*/  LEA.HI R10, R9, R8, RZ, 0x2 ;  /* 0x00000008090a7211 */ /* 0x000fe400078f10ff */
[----:B------:R-:W-:Y:S02]  /*00f0*/  LOP3.LUT R9, R11, R0, RZ, 0xfc, !PT ;  /* 0x000000000b097212 */ /* 0x000fe400078efcff */
[----:B------:R-:W-:Y:S02]  /*0100*/  LOP3.LUT R13, R10, 0xfffffffc, RZ, 0xc0, !PT ;  /* 0xfffffffc0a0d7812 */ /* 0x000fe400078ec0ff */
[----:B------:R-:W-:Y:S02]  /*0110*/  ISETP.GE.AND P1, PT, R9, 0x24, PT ;  /* 0x000000240900780c */ /* 0x000fe40003f26270 */
[----:B------:R-:W-:Y:S01]  /*0120*/  SHF.R.S32.HI R10, RZ, 0x2, R10 ;  /* 0x00000002ff0a7819 */ /* 0x000fe2000001140a */
[C---:B------:R-:W-:Y:S01]  /*0130*/  IMAD.IADD R12, R8.reuse, 0x1, -R13 ;  /* 0x00000001080c7824 */ /* 0x040fe200078e0a0d */
[----:B------:R-:W-:-:S03]  /*0140*/  ISETP.LT.AND P0, PT, R8, 0x10, !P1 ;  /* 0x000000100800780c */ /* 0x000fc60004f01270 */
[C---:B------:R-:W-:Y:S02]  /*0150*/  IMAD R13, R9.reuse, 0x4, R12 ;  /* 0x00000004090d7824 */ /* 0x040fe400078e020c */
[----:B----4-:R-:W-:-:S04]  /*0160*/  IMAD.WIDE R8, R9, 0x4, R4 ;  /* 0x0000000409087825 */ /* 0x010fc800078e0204 */
[----:B------:R-:W-:Y:S02]  /*0170*/  IMAD R13, R10, 0x90, R13 ;  /* 0x000000900a0d7824 */ /* 0x000fe400078e020d */
[----:B------:R-:W-:Y:S02]  /*0180*/  IMAD.MOV.U32 R12, RZ, RZ, RZ ;  /* 0x000000ffff0c7224 */ /* 0x000fe400078e00ff */
[----:B-----5:R-:W-:Y:S01]  /*0190*/  IMAD.WIDE R4, R13, 0x4, R2 ;  /* 0x000000040d047825 */ /* 0x020fe200078e0202 */
[----:B------:R-:W-:-:S03]  /*01a0*/  CS2R R2, SRZ ;  /* 0x0000000000027805 */ /* 0x000fc6000001ff00 */
[----:B------:R-:W2:Y:S04]  /*01b0*/  @!P1 LDG.E.EL R12, desc[UR8][R8.64] ;  /* 0x00000008080c9981 */ /* 0x000ea8000c2e1900 */
[----:B------:R1:W2:Y:S01]  /*01c0*/  @P0 LDG.E.EL.64 R2, desc[UR8][R4.64] ;  /* 0x0000000804020981 */ /* 0x0002a2000c2e1b00 */
[----:B------:R-:W3:Y:S01]  /*01d0*/  S2UR UR6, SR_CgaCtaId ;  /* 0x00000000000679c3 */ /* 0x000ee20000008800 */
[----:B------:R-:W-:Y:S01]  /*01e0*/  UMOV UR5, 0x400 ;  /* 0x0000040000057882 */ /* 0x000fe20000000000 */
[C---:B------:R-:W-:Y:S01]  /*01f0*/  IMAD.SHL.U32 R10, R7.reuse, 0x2, RZ ;  /* 0x00000002070a7824 */ /* 0x040fe200078e00ff */
[----:B------:R-:W-:Y:S01]  /*0200*/  SHF.R.U32.HI R15, RZ, 0x5, R7 ;  /* 0x00000005ff0f7819 */ /* 0x000fe20000011607 */
[----:B------:R-:W-:Y:S02]  /*0210*/  IMAD.SHL.U32 R13, R6, 0x80, RZ ;  /* 0x00000080060d7824 */ /* 0x000fe400078e00ff */
[----:B------:R-:W-:Y:S01]  /*0220*/  IMAD.SHL.U32 R14, R7, 0x8, RZ ;  /* 0x00000008070e7824 */ /* 0x000fe200078e00ff */
[----:B------:R-:W-:-:S02]  /*0230*/  LOP3.LUT R11, R11, 0x3e, R10, 0xf8, !PT ;  /* 0x0000003e0b0b7812 */ /* 0x000fc400078ef80a */
[----:B------:R-:W-:Y:S02]  /*0240*/  SHF.R.U32.HI R10, RZ, 0x3, R7 ;  /* 0x00000003ff0a7819 */ /* 0x000fe40000011607 */
[----:B------:R-:W-:Y:S02]  /*0250*/  LOP3.LUT R0, R13, R0, RZ, 0xfc, !PT ;  /* 0x000000000d007212 */ /* 0x000fe400078efcff */
[----:B-1----:R-:W-:Y:S01]  /*0260*/  SGXT.U32 R4, R15, 0x2 ;  /* 0x000000020f04781a */ /* 0x002fe20000000000 */
[----:B------:R-:W-:Y:S01]  /*0270*/  BAR.SYNC.DEFER_BLOCKING 0x0 ;  /* 0x0000000000007b1d */ /* 0x000fe20000010000 */
[----:B------:R-:W-:Y:S02]  /*0280*/  ISETP.GE.AND P0, PT, R11, 0x24, PT ;  /* 0x000000240b00780c */ /* 0x000fe40003f06270 */
[----:B------:R-:W-:Y:S02]  /*0290*/  LOP3.LUT R4, R4, UR4, RZ, 0xfc, !PT ;  /* 0x0000000404047c12 */ /* 0x000fe4000f8efcff */
[----:B------:R-:W-:-:S02]  /*02a0*/  LOP3.LUT R10, R10, 0xc, RZ, 0xc0, !PT ;  /* 0x0000000c0a0a7812 */ /* 0x000fc400078ec0ff */
[----:B------:R-:W-:Y:S02]  /*02b0*/  ISETP.LT.AND P0, PT, R4, 0x10, !P0 ;  /* 0x000000100400780c */ /* 0x000fe40004701270 */
[----:B------:R-:W-:Y:S01]  /*02c0*/  LOP3.LUT R5, R14, 0x3f8, RZ, 0xc0, !PT ;  /* 0x000003f80e057812 */ /* 0x000fe200078ec0ff */
[----:B---3--:R-:W-:-:S06]  /*02d0*/  UPRMT UR5, UR6, 0x654, UR5 ;  /* 0x0000065406057896 */ /* 0x008fcc0008000005 */
[----:B------:R-:W-:Y:S02]  /*02e0*/  LEA R7, R6, UR5, 0x3 ;  /* 0x0000000506077c11 */ /* 0x000fe4000f8e18ff */
[----:B------:R-:W-:Y:S02]  /*02f0*/  LEA.HI R13, R13, UR5, RZ, 0x1c ;  /* 0x000000050d0d7c11 */ /* 0x000fe4000f8fe0ff */
[----:B------:R-:W-:Y:S01]  /*0300*/  IADD3 R5, R5, UR5, R10 ;  /* 0x0000000505057c10 */ /* 0x000fe2000fffe00a */
[C---:B------:R-:W-:Y:S02]  /*0310*/  IMAD R7, R0.reuse, 0x4, R7 ;  /* 0x0000000400077824 */ /* 0x040fe400078e0207 */
[----:B------:R-:W-:Y:S02]  /*0320*/  IMAD R0, R0, 0x4, R13 ;  /* 0x0000000400007824 */ /* 0x000fe400078e020d */
[C---:B--2---:R-:W-:Y:S01]  /*0330*/  FADD R2, R12.reuse, R2 ;  /* 0x000000020c027221 */ /* 0x044fe20000000000 */
[----:B------:R-:W-:-:S04]  /*0340*/  FADD R3, R12, R3 ;  /* 0x000000030c037221 */ /* 0x000fc80000000000 */
[----:B------:R1:W-:Y:S04]  /*0350*/  STS [R7], R2 ;  /* 0x0000000207007388 */ /* 0x0003e80000000800 */
[----:B------:R1:W-:Y:S01]  /*0360*/  STS [R0+0x104], R3 ;  /* 0x0001040300007388 */ /* 0x0003e20000000800 */
[----:B------:R-:W-:Y:S06]  /*0370*/  BAR.SYNC.DEFER_BLOCKING 0x0 ;  /* 0x0000000000007b1d */ /* 0x000fec0000010000 */
[----:B-1----:R-:W-:Y:S05]  /*0380*/  @!P0 EXIT ;  /* 0x000000000000894d */ /* 0x002fea0003800000 */
[----:B------:R-:W-:Y:S01]  /*0390*/  LDS R6, [R5] ;  /* 0x0000000005067984 */ /* 0x000fe20000000800 */
[----:B------:R-:W0:Y:S01]  /*03a0*/  LDC.64 R2, c[0x0][0x210] ;  /* 0x00008400ff027b82 */ /* 0x000e220000000a00 */
[----:B------:R-:W-:Y:S02]  /*03b0*/  IMAD R11, R4, 0x24, R11 ;  /* 0x00000024040b7824 */ /* 0x000fe400078e020b */
[----:B------:R-:W1:Y:S02]  /*03c0*/  LDS R7, [R5+0x4] ;  /* 0x0000040005077984 */ /* 0x000e640000000800 */
[----:B0-----:R-:W-:-:S05]  /*03d0*/  IMAD.WIDE R2, R11, 0x4, R2 ;  /* 0x000000040b027825 */ /* 0x001fca00078e0202 */
[----:B-1----:R-:W-:Y:S01]  /*03e0*/  STG.E.64 desc[UR8][R2.64], R6 ;  /* 0x0000000602007986 */ /* 0x002fe2000c101b08 */
[----:B------:R-:W-:Y:S05]  /*03f0*/  EXIT ;  /* 0x000000000000794d */ /* 0x000fea0003800000 */
.L_x_0:
[----:B------:R-:W-:-:S00]  /*0400*/  BRA `(.L_x_0) ;  /* 0xfffffffc00fc7947 */ /* 0x000fc0000383ffff */
[----:B------:R-:W-:-:S00]  /*0410*/  NOP ;  /* 0x0000000000007918 */ /* 0x000fc00000000000 */
        /* <DEDUP_REMOVED lines=14> */
.L_x_1:


//--------------------- .nv.shared.triton_poi_fused_clone_view_10 --------------------------
	.section	.nv.shared.triton_poi_fused_clone_view_10,"aw",@nobits
	.sectionflags	@""
	.align	16
	.zero		1024


//--------------------- .nv.constant0.triton_poi_fused_clone_view_10 --------------------------
	.section	.nv.constant0.triton_poi_fused_clone_view_10,"a",@progbits
	.sectionflags	@""
	.align	4
.nv.constant0.triton_poi_fused_clone_view_10:
	.zero		560
